	.headerflags	@"EF_CUDA_TEXMODE_UNIFIED EF_CUDA_64BIT_ADDRESS EF_CUDA_ACCELERATORS EF_CUDA_SM90 EF_CUDA_VIRTUAL_SM(EF_CUDA_SM90)"
	.elftype	@"ET_EXEC"


//--------------------- .nv.info                  --------------------------
	.section	.nv.info,"",@"SHT_CUDA_INFO"
	.align	4


	//----- nvinfo : EIATTR_REGCOUNT
	.align		4
        /*0000*/ 	.byte	0x04, 0x2f
        /*0002*/ 	.short	(.L_1 - .L_0)
	.align		4
.L_0:
        /*0004*/ 	.word	index@(triton_poi_fused_convolution_relu_12)
        /*0008*/ 	.word	0x0000000c


	//----- nvinfo : EIATTR_MIN_STACK_SIZE
	.align		4
.L_1:
        /*000c*/ 	.byte	0x04, 0x12
        /*000e*/ 	.short	(.L_3 - .L_2)
	.align		4
.L_2:
        /*0010*/ 	.word	index@(triton_poi_fused_convolution_relu_12)
        /*0014*/ 	.word	0x00000000


	//----- nvinfo : EIATTR_FRAME_SIZE
	.align		4
.L_3:
        /*0018*/ 	.byte	0x04, 0x11
        /*001a*/ 	.short	(.L_5 - .L_4)
	.align		4
.L_4:
        /*001c*/ 	.word	index@(triton_poi_fused_convolution_relu_12)
        /*0020*/ 	.word	0x00000000


	//----- nvinfo : EIATTR_MIN_STACK_SIZE
	.align		4
.L_5:
        /*0024*/ 	.byte	0x04, 0x12
        /*0026*/ 	.short	(.L_7 - .L_6)
	.align		4
.L_6:
        /*0028*/ 	.word	index@(triton_poi_fused_convolution_relu_12)
        /*002c*/ 	.word	0x00000000
.L_7:


//--------------------- .nv.info.triton_poi_fused_convolution_relu_12 --------------------------
	.section	.nv.info.triton_poi_fused_convolution_relu_12,"",@"SHT_CUDA_INFO"
	.sectionflags	@""
	.align	4


	//----- nvinfo : EIATTR_CUDA_API_VERSION
	.align		4
        /*0000*/ 	.byte	0x04, 0x37
        /*0002*/ 	.short	(.L_9 - .L_8)
.L_8:
        /*0004*/ 	.word	0x0000007c


	//----- nvinfo : EIATTR_KPARAM_INFO
	.align		4
.L_9:
        /*0008*/ 	.byte	0x04, 0x17
        /*000a*/ 	.short	(.L_11 - .L_10)
.L_10:
        /*000c*/ 	.word	0x00000000
        /*0010*/ 	.short	0x0002
        /*0012*/ 	.short	0x0010
        /*0014*/ 	.byte	0x00, 0xf0, 0x11, 0x00


	//----- nvinfo : EIATTR_KPARAM_INFO
	.align		4
.L_11:
        /*0018*/ 	.byte	0x04, 0x17
        /*001a*/ 	.short	(.L_13 - .L_12)
.L_12:
        /*001c*/ 	.word	0x00000000
        /*0020*/ 	.short	0x0001
        /*0022*/ 	.short	0x0008
        /*0024*/ 	.byte	0x00, 0xf4, 0x21, 0x00


	//----- nvinfo : EIATTR_KPARAM_INFO
	.align		4
.L_13:
        /*0028*/ 	.byte	0x04, 0x17
        /*002a*/ 	.short	(.L_15 - .L_14)
.L_14:
        /*002c*/ 	.word	0x00000000
        /*0030*/ 	.short	0x0000
        /*0032*/ 	.short	0x0000
        /*0034*/ 	.byte	0x00, 0xf4, 0x21, 0x00


	//----- nvinfo : EIATTR_SPARSE_MMA_MASK
	.align		4
.L_15:
        /*0038*/ 	.byte	0x03, 0x50
        /*003a*/ 	.short	0x0000


	//----- nvinfo : EIATTR_MAXREG_COUNT
	.align		4
        /*003c*/ 	.byte	0x03, 0x1b
        /*003e*/ 	.short	0x00ff


	//----- nvinfo : EIATTR_EXIT_INSTR_OFFSETS
	.align		4
        /*0040*/ 	.byte	0x04, 0x1c
        /*0042*/ 	.short	(.L_17 - .L_16)


	//   ....[0]....
.L_16:
        /*0044*/ 	.word	0x00000190


	//----- nvinfo : EIATTR_REQNTID
	.align		4
.L_17:
        /*0048*/ 	.byte	0x04, 0x10
        /*004a*/ 	.short	(.L_19 - .L_18)
.L_18:
        /*004c*/ 	.word	0x00000080
        /*0050*/ 	.word	0x00000001
        /*0054*/ 	.word	0x00000001


	//----- nvinfo : EIATTR_CBANK_PARAM_SIZE
	.align		4
.L_19:
        /*0058*/ 	.byte	0x03, 0x19
        /*005a*/ 	.short	0x0014


	//----- nvinfo : EIATTR_PARAM_CBANK
	.align		4
        /*005c*/ 	.byte	0x04, 0x0a
        /*005e*/ 	.short	(.L_21 - .L_20)
	.align		4
.L_20:
        /*0060*/ 	.word	index@(.nv.constant0.triton_poi_fused_convolution_relu_12)
        /*0064*/ 	.short	0x0210
        /*0066*/ 	.short	0x0014


	//----- nvinfo : EIATTR_SW_WAR
	.align		4
.L_21:
        /*0068*/ 	.byte	0x04, 0x36
        /*006a*/ 	.short	(.L_23 - .L_22)
.L_22:
        /*006c*/ 	.word	0x00000008
.L_23:


//--------------------- .nv.callgraph             --------------------------
	.section	.nv.callgraph,"",@"SHT_CUDA_CALLGRAPH"
	.align	4
	.sectionentsize	8
	.align		4
        /*0000*/ 	.word	0x00000000
	.align		4
        /*0004*/ 	.word	0xffffffff
	.align		4
        /*0008*/ 	.word	0x00000000
	.align		4
        /*000c*/ 	.word	0xfffffffe
	.align		4
        /*0010*/ 	.word	0x00000000
	.align		4
        /*0014*/ 	.word	0xfffffffd
	.align		4
        /*0018*/ 	.word	0x00000000
	.align		4
        /*001c*/ 	.word	0xfffffffc


//--------------------- .text.triton_poi_fused_convolution_relu_12 --------------------------
	.section	.text.triton_poi_fused_convolution_relu_12,"ax",@progbits
	.align	128
        .global         triton_poi_fused_convolution_relu_12
        .type           triton_poi_fused_convolution_relu_12,@function
        .size           triton_poi_fused_convolution_relu_12,(.L_x_1 - triton_poi_fused_convolution_relu_12)
        .other          triton_poi_fused_convolution_relu_12,@"STO_CUDA_ENTRY STV_DEFAULT"
triton_poi_fused_convolution_relu_12:
.text.triton_poi_fused_convolution_relu_12:
[----:B------:R-:W-:Y:S01]  /*0000*/  LDC R1, c[0x0][0x28] ;  /* 0x00000a00ff017b82 */ /* 0x000fe20000000800 */
[----:B------:R-:W1:Y:S07]  /*0010*/  S2R R0, SR_TID.X ;  /* 0x0000000000007919 */ /* 0x000e6e0000002100 */
[----:B------:R-:W2:Y:S01]  /*0020*/  LDC.64 R4, c[0x0][0x218] ;  /* 0x00008600ff047b82 */ /* 0x000ea20000000a00 */
[----:B------:R-:W-:Y:S01]  /*0030*/  ULDC.64 UR4, c[0x0][0x208] ;  /* 0x0000820000047ab9 */ /* 0x000fe20000000a00 */
[----:B------:R-:W3:Y:S06]  /*0040*/  S2R R7, SR_CTAID.X ;  /* 0x0000000000077919 */ /* 0x000eec0000002500 */
[----:B------:R-:W4:Y:S01]  /*0050*/  LDC.64 R2, c[0x0][0x210] ;  /* 0x00008400ff027b82 */ /* 0x000f220000000a00 */
[----:B-1----:R-:W-:Y:S01]  /*0060*/  IMAD.SHL.U32 R0, R0, 0x2, RZ ;  /* 0x0000000200007824 */ /* 0x002fe200078e00ff */
[----:B---3--:R-:W-:-:S04]  /*0070*/  SHF.R.S32.HI R6, RZ, 0x17, R7 ;  /* 0x00000017ff067819 */ /* 0x008fc80000011407 */
[----:B------:R-:W-:-:S05]  /*0080*/  LOP3.LUT R0, R0, 0xfe, RZ, 0xc0, !PT ;  /* 0x000000fe00007812 */ /* 0x000fca00078ec0ff */
[----:B------:R-:W-:Y:S01]  /*0090*/  IMAD R7, R7, 0x100, R0 ;  /* 0x0000010007077824 */ /* 0x000fe200078e0200 */
[----:B------:R-:W-:-:S03]  /*00a0*/  SGXT R0, R6, 0x1 ;  /* 0x000000010600781a */ /* 0x000fc60000000200 */
[----:B----4-:R-:W-:Y:S01]  /*00b0*/  IMAD.WIDE R2, R7, 0x4, R2 ;  /* 0x0000000407027825 */ /* 0x010fe200078e0202 */
[----:B------:R-:W-:-:S04]  /*00c0*/  LEA.HI R0, R0, R7, RZ, 0xb ;  /* 0x0000000700007211 */ /* 0x000fc800078f58ff */
[----:B------:R-:W-:-:S05]  /*00d0*/  LOP3.LUT R0, R0, 0xfffff800, RZ, 0xc0, !PT ;  /* 0xfffff80000007812 */ /* 0x000fca00078ec0ff */
[----:B------:R-:W-:Y:S02]  /*00e0*/  IMAD.IADD R9, R7, 0x1, -R0 ;  /* 0x0000000107097824 */ /* 0x000fe400078e0a00 */
[----:B------:R-:W3:Y:S02]  /*00f0*/  LDG.E.64 R6, desc[UR4][R2.64] ;  /* 0x0000000402067981 */ /* 0x000ee4000c1e1b00 */
[----:B--2---:R-:W-:-:S06]  /*0100*/  IMAD.WIDE R4, R9, 0x4, R4 ;  /* 0x0000000409047825 */ /* 0x004fcc00078e0204 */
[----:B------:R-:W3:Y:S02]  /*0110*/  LDG.E.EL.64 R4, desc[UR4][R4.64] ;  /* 0x0000000404047981 */ /* 0x000ee4000c2e1b00 */
[C---:B---3--:R-:W-:Y:S01]  /*0120*/  FSETP.GEU.AND P0, PT, R6.reuse, -R4, PT ;  /* 0x800000040600720b */ /* 0x048fe20003f0e000 */
[----:B------:R-:W-:Y:S01]  /*0130*/  FADD R6, R6, R4 ;  /* 0x0000000406067221 */ /* 0x000fe20000000000 */
[C---:B------:R-:W-:Y:S01]  /*0140*/  FADD R0, R7.reuse, R5 ;  /* 0x0000000507007221 */ /* 0x040fe20000000000 */
[----:B------:R-:W-:-:S03]  /*0150*/  FSETP.GEU.AND P1, PT, R7, -R5, PT ;  /* 0x800000050700720b */ /* 0x000fc60003f2e000 */
[----:B------:R-:W-:Y:S02]  /*0160*/  FSEL R6, R6, RZ, P0 ;  /* 0x000000ff06067208 */ /* 0x000fe40000000000 */
[----:B------:R-:W-:-:S05]  /*0170*/  FSEL R7, R0, RZ, P1 ;  /* 0x000000ff00077208 */ /* 0x000fca0000800000 */
[----:B------:R-:W-:Y:S01]  /*0180*/  STG.E.64 desc[UR4][R2.64], R6 ;  /* 0x0000000602007986 */ /* 0x000fe2000c101b04 */
[----:B------:R-:W-:Y:S05]  /*0190*/  EXIT ;  /* 0x000000000000794d */ /* 0x000fea0003800000 */
.L_x_0:
[----:B------:R-:W-:-:S00]  /*01a0*/  BRA `(.L_x_0) ;  /* 0xfffffffc00fc7947 */ /* 0x000fc0000383ffff */
[----:B------:R-:W-:-:S00]  /*01b0*/  NOP ;  /* 0x0000000000007918 */ /* 0x000fc00000000000 */
        /* <DEDUP_REMOVED lines=12> */
.L_x_1:


//--------------------- .nv.constant0.triton_poi_fused_convolution_relu_12 --------------------------
	.section	.nv.constant0.triton_poi_fused_convolution_relu_12,"a",@progbits
	.sectionflags	@""
	.align	4
.nv.constant0.triton_poi_fused_convolution_relu_12:
	.zero		548
